//
// Generated by NVIDIA NVVM Compiler
//
// Compiler Build ID: CL-36424714
// Cuda compilation tools, release 13.0, V13.0.88
// Based on NVVM 20.0.0
//

.version 9.0
.target sm_100
.address_size 64

	// .globl	_Z3dotPfS_S_
.extern .func  (.param .b32 func_retval0) vprintf
(
	.param .b64 vprintf_param_0,
	.param .b64 vprintf_param_1
)
;
// _ZZ3dotPfS_S_E5cache has been demoted
.global .align 1 .b8 $str[4] = {114, 117, 110};

.visible .entry _Z3dotPfS_S_(
	.param .u64 .ptr .align 1 _Z3dotPfS_S__param_0,
	.param .u64 .ptr .align 1 _Z3dotPfS_S__param_1,
	.param .u64 .ptr .align 1 _Z3dotPfS_S__param_2
)
{
	.reg .pred 	%p<7>;
	.reg .b32 	%r<20>;
	.reg .b32 	%f<14>;
	.reg .b64 	%rd<14>;
	// demoted variable
	.shared .align 4 .b8 _ZZ3dotPfS_S_E5cache[1024];
	ld.param.u64 	%rd3, [_Z3dotPfS_S__param_0];
	ld.param.u64 	%rd4, [_Z3dotPfS_S__param_1];
	ld.param.u64 	%rd5, [_Z3dotPfS_S__param_2];
	mov.u64 	%rd6, $str;
	cvta.global.u64 	%rd7, %rd6;
	{ // callseq 0, 0
	.param .b64 param0;
	st.param.b64 	[param0], %rd7;
	.param .b64 param1;
	st.param.b64 	[param1], 0;
	.param .b32 retval0;
	call.uni (retval0), 
	vprintf, 
	(
	param0, 
	param1
	);
	ld.param.b32 	%r11, [retval0];
	} // callseq 0
	mov.u32 	%r1, %tid.x;
	mov.u32 	%r2, %ctaid.x;
	mov.u32 	%r19, %ntid.x;
	mad.lo.s32 	%r18, %r2, %r19, %r1;
	setp.gt.s32 	%p1, %r18, 33791;
	mov.f32 	%f13, 0f00000000;
	@%p1 bra 	$L__BB0_3;
	mov.u32 	%r13, %nctaid.x;
	mul.lo.s32 	%r5, %r19, %r13;
	cvta.to.global.u64 	%rd1, %rd3;
	cvta.to.global.u64 	%rd2, %rd4;
	mov.f32 	%f13, 0f00000000;
$L__BB0_2:
	mul.wide.s32 	%rd8, %r18, 4;
	add.s64 	%rd9, %rd1, %rd8;
	ld.global.f32 	%f6, [%rd9];
	add.s64 	%rd10, %rd2, %rd8;
	ld.global.f32 	%f7, [%rd10];
	fma.rn.f32 	%f13, %f6, %f7, %f13;
	add.s32 	%r18, %r18, %r5;
	setp.lt.s32 	%p2, %r18, 33792;
	@%p2 bra 	$L__BB0_2;
$L__BB0_3:
	shl.b32 	%r14, %r1, 2;
	mov.u32 	%r15, _ZZ3dotPfS_S_E5cache;
	add.s32 	%r8, %r15, %r14;
	st.shared.f32 	[%r8], %f13;
	bar.sync 	0;
	setp.lt.u32 	%p3, %r19, 2;
	@%p3 bra 	$L__BB0_7;
$L__BB0_4:
	shr.u32 	%r10, %r19, 1;
	setp.ge.u32 	%p4, %r1, %r10;
	@%p4 bra 	$L__BB0_6;
	shl.b32 	%r16, %r10, 2;
	add.s32 	%r17, %r8, %r16;
	ld.shared.f32 	%f8, [%r17];
	ld.shared.f32 	%f9, [%r8];
	add.f32 	%f10, %f8, %f9;
	st.shared.f32 	[%r8], %f10;
$L__BB0_6:
	bar.sync 	0;
	setp.gt.u32 	%p5, %r19, 3;
	mov.u32 	%r19, %r10;
	@%p5 bra 	$L__BB0_4;
$L__BB0_7:
	setp.ne.s32 	%p6, %r1, 0;
	@%p6 bra 	$L__BB0_9;
	ld.shared.f32 	%f11, [_ZZ3dotPfS_S_E5cache];
	cvta.to.global.u64 	%rd11, %rd5;
	mul.wide.u32 	%rd12, %r2, 4;
	add.s64 	%rd13, %rd11, %rd12;
	st.global.f32 	[%rd13], %f11;
$L__BB0_9:
	ret;

}


// ===== COMPILED SASS (sm_100) =====

	.target	sm_100

	.elftype	@"ET_EXEC"


//--------------------- .note.nv.tkinfo           --------------------------
	.section	.note.nv.tkinfo,"",@"SHT_NOTE"
	.sectionflags	@"SHF_NOTE_NV_TKINFO"
	.tkinfo
        /*0018*/ 	.word	0x00000002
        /*0030*/ 	.string	""
        /*0030*/ 	.string	"ptxas"
        /*0030*/ 	.string	"Cuda compilation tools, release 13.0, V13.0.88"
        /*0030*/ 	.string	"Build cuda_13.0.r13.0/compiler.36424714_0"
        /*0030*/ 	.string	"-arch sm_100 -m 64 "



//--------------------- .note.nv.cuinfo           --------------------------
	.section	.note.nv.cuinfo,"",@"SHT_NOTE"
	.sectionflags	@"SHF_NOTE_NV_CUINFO"
        /*0018*/ 	.short	0x0002
        /*001a*/ 	.short	0x0064
        /*001c*/ 	.short	0x0082
	.zero		2


//--------------------- .nv.info                  --------------------------
	.section	.nv.info,"",@"SHT_CUDA_INFO"
	.align	4


	//----- nvinfo : EIATTR_REGCOUNT
	.align		4
        /*0000*/ 	.byte	0x04, 0x2f
        /*0002*/ 	.short	(.L_2 - .L_1)
	.align		4
.L_1:
        /*0004*/ 	.word	index@(_Z3dotPfS_S_)
        /*0008*/ 	.word	0x00000018


	//----- nvinfo : EIATTR_FRAME_SIZE
	.align		4
.L_2:
        /*000c*/ 	.byte	0x04, 0x11
        /*000e*/ 	.short	(.L_4 - .L_3)
	.align		4
.L_3:
        /*0010*/ 	.word	index@(_Z3dotPfS_S_)
        /*0014*/ 	.word	0x00000000


	//----- nvinfo : EIATTR_MIN_STACK_SIZE
	.align		4
.L_4:
        /*0018*/ 	.byte	0x04, 0x12
        /*001a*/ 	.short	(.L_6 - .L_5)
	.align		4
.L_5:
        /*001c*/ 	.word	index@(_Z3dotPfS_S_)
        /*0020*/ 	.word	0x00000000
.L_6:


//--------------------- .nv.compat                --------------------------
	.section	.nv.compat,"",@"SHT_CUDA_COMPAT_INFO"
	.align	4
        /*0000*/ 	.byte	0x02, 0x09, 0x00, 0x00, 0x02, 0x02, 0x01, 0x00, 0x02, 0x05, 0x05, 0x00, 0x03, 0x07, 0x01, 0x01
        /*0010*/ 	.byte	0x02, 0x03, 0x00, 0x00, 0x02, 0x06, 0x01, 0x00, 0x04, 0x0b, 0x08, 0x00, 0x09, 0x00, 0x00, 0x00
        /*0020*/ 	.byte	0x00, 0x00, 0x00, 0x00


//--------------------- .nv.info._Z3dotPfS_S_     --------------------------
	.section	.nv.info._Z3dotPfS_S_,"",@"SHT_CUDA_INFO"
	.sectionflags	@""
	.align	4


	//----- nvinfo : EIATTR_CUDA_API_VERSION
	.align		4
        /*0000*/ 	.byte	0x04, 0x37
        /*0002*/ 	.short	(.L_8 - .L_7)
.L_7:
        /*0004*/ 	.word	0x00000082


	//----- nvinfo : EIATTR_KPARAM_INFO
	.align		4
.L_8:
        /*0008*/ 	.byte	0x04, 0x17
        /*000a*/ 	.short	(.L_10 - .L_9)
.L_9:
        /*000c*/ 	.word	0x00000000
        /*0010*/ 	.short	0x0002
        /*0012*/ 	.short	0x0010
        /*0014*/ 	.byte	0x00, 0xf5, 0x21, 0x00


	//----- nvinfo : EIATTR_KPARAM_INFO
	.align		4
.L_10:
        /*0018*/ 	.byte	0x04, 0x17
        /*001a*/ 	.short	(.L_12 - .L_11)
.L_11:
        /*001c*/ 	.word	0x00000000
        /*0020*/ 	.short	0x0001
        /*0022*/ 	.short	0x0008
        /*0024*/ 	.byte	0x00, 0xf5, 0x21, 0x00


	//----- nvinfo : EIATTR_KPARAM_INFO
	.align		4
.L_12:
        /*0028*/ 	.byte	0x04, 0x17
        /*002a*/ 	.short	(.L_14 - .L_13)
.L_13:
        /*002c*/ 	.word	0x00000000
        /*0030*/ 	.short	0x0000
        /*0032*/ 	.short	0x0000
        /*0034*/ 	.byte	0x00, 0xf5, 0x21, 0x00


	//----- nvinfo : EIATTR_SPARSE_MMA_MASK
	.align		4
.L_14:
        /*0038*/ 	.byte	0x03, 0x50
        /*003a*/ 	.short	0x0000


	//----- nvinfo : EIATTR_MAXREG_COUNT
	.align		4
        /*003c*/ 	.byte	0x03, 0x1b
        /*003e*/ 	.short	0x00ff


	//----- nvinfo : EIATTR_NUM_BARRIERS
	.align		4
        /*0040*/ 	.byte	0x02, 0x4c
        /*0042*/ 	.byte	0x01
	.zero		1


	//----- nvinfo : EIATTR_EXTERNS
	.align		4
        /*0044*/ 	.byte	0x04, 0x0f
        /*0046*/ 	.short	(.L_16 - .L_15)


	//   ....[0]....
	.align		4
.L_15:
        /*0048*/ 	.word	index@(vprintf)


	//----- nvinfo : EIATTR_MERCURY_ISA_VERSION
	.align		4
.L_16:
        /*004c*/ 	.byte	0x03, 0x5f
        /*004e*/ 	.short	0x0101


	//----- nvinfo : EIATTR_VRC_CTA_INIT_COUNT
	.align		4
        /*0050*/ 	.byte	0x02, 0x4a
	.zero		1
	.zero		1


	//----- nvinfo : EIATTR_SYSCALL_OFFSETS
	.align		4
        /*0054*/ 	.byte	0x04, 0x46
        /*0056*/ 	.short	(.L_18 - .L_17)


	//   ....[0]....
.L_17:
        /*0058*/ 	.word	0x00000080


	//----- nvinfo : EIATTR_EXIT_INSTR_OFFSETS
	.align		4
.L_18:
        /*005c*/ 	.byte	0x04, 0x1c
        /*005e*/ 	.short	(.L_20 - .L_19)


	//   ....[0]....
.L_19:
        /*0060*/ 	.word	0x000003a0


	//   ....[1]....
        /*0064*/ 	.word	0x00000440


	//----- nvinfo : EIATTR_CRS_STACK_SIZE
	.align		4
.L_20:
        /*0068*/ 	.byte	0x04, 0x1e
        /*006a*/ 	.short	(.L_22 - .L_21)
.L_21:
        /*006c*/ 	.word	0x00000000


	//----- nvinfo : EIATTR_CBANK_PARAM_SIZE
	.align		4
.L_22:
        /*0070*/ 	.byte	0x03, 0x19
        /*0072*/ 	.short	0x0018


	//----- nvinfo : EIATTR_PARAM_CBANK
	.align		4
        /*0074*/ 	.byte	0x04, 0x0a
        /*0076*/ 	.short	(.L_24 - .L_23)
	.align		4
.L_23:
        /*0078*/ 	.word	index@(.nv.constant0._Z3dotPfS_S_)
        /*007c*/ 	.short	0x0380
        /*007e*/ 	.short	0x0018


	//----- nvinfo : EIATTR_SW_WAR
	.align		4
.L_24:
        /*0080*/ 	.byte	0x04, 0x36
        /*0082*/ 	.short	(.L_26 - .L_25)
.L_25:
        /*0084*/ 	.word	0x00000008
.L_26:


//--------------------- .nv.callgraph             --------------------------
	.section	.nv.callgraph,"",@"SHT_CUDA_CALLGRAPH"
	.align	4
	.sectionentsize	8
	.align		4
        /*0000*/ 	.word	0x00000000
	.align		4
        /*0004*/ 	.word	0xffffffff
	.align		4
        /*0008*/ 	.word	index@(_Z3dotPfS_S_)
	.align		4
        /*000c*/ 	.word	index@(vprintf)
	.align		4
        /*0010*/ 	.word	0x00000000
	.align		4
        /*0014*/ 	.word	0xfffffffe
	.align		4
        /*0018*/ 	.word	0x00000000
	.align		4
        /*001c*/ 	.word	0xfffffffd
	.align		4
        /*0020*/ 	.word	0x00000000
	.align		4
        /*0024*/ 	.word	0xfffffffc


//--------------------- .nv.constant4             --------------------------
	.section	.nv.constant4,"a",@progbits
	.align	8
	.align		8
.nv.constant4:
        /*0000*/ 	.dword	vprintf
	.align		8
        /*0008*/ 	.dword	$str


//--------------------- .text._Z3dotPfS_S_        --------------------------
	.section	.text._Z3dotPfS_S_,"ax",@progbits
	.align	128
        .global         _Z3dotPfS_S_
        .type           _Z3dotPfS_S_,@function
        .size           _Z3dotPfS_S_,(.L_x_7 - _Z3dotPfS_S_)
        .other          _Z3dotPfS_S_,@"STO_CUDA_ENTRY STV_DEFAULT"
_Z3dotPfS_S_:
.text._Z3dotPfS_S_:
[----:B------:R-:W0:Y:S01]  /*0000*/  LDC R1, c[0x0][0x37c] ;  /* 0x0000df00ff017b82 */ /* 0x000e220000000800 */
[----:B------:R-:W-:Y:S01]  /*0010*/  MOV R0, 0x0 ;  /* 0x0000000000007802 */ /* 0x000fe20000000f00 */
[----:B------:R-:W1:Y:S01]  /*0020*/  LDCU.64 UR4, c[0x4][0x8] ;  /* 0x01000100ff0477ac */ /* 0x000e620008000a00 */
[----:B------:R-:W-:-:S05]  /*0030*/  CS2R R6, SRZ ;  /* 0x0000000000067805 */ /* 0x000fca000001ff00 */
[----:B------:R2:W3:Y:S01]  /*0040*/  LDC.64 R2, c[0x4][R0] ;  /* 0x0100000000027b82 */ /* 0x0004e20000000a00 */
[----:B-1----:R-:W-:Y:S02]  /*0050*/  IMAD.U32 R4, RZ, RZ, UR4 ;  /* 0x00000004ff047e24 */ /* 0x002fe4000f8e00ff */
[----:B--2---:R-:W-:-:S07]  /*0060*/  IMAD.U32 R5, RZ, RZ, UR5 ;  /* 0x00000005ff057e24 */ /* 0x004fce000f8e00ff */
[----:B------:R-:W-:-:S07]  /*0070*/  LEPC R20, `(.L_x_0) ;  /* 0x000000001014794e */ /* 0x000fce0000000000 */
[----:B0--3--:R-:W-:Y:S05]  /*0080*/  CALL.ABS.NOINC R2 ;  /* 0x0000000002007343 */ /* 0x009fea0003c00000 */
.L_x_0:
[----:B------:R-:W0:Y:S01]  /*0090*/  S2R R14, SR_TID.X ;  /* 0x00000000000e7919 */ /* 0x000e220000002100 */
[----:B------:R-:W1:Y:S01]  /*00a0*/  LDCU UR4, c[0x0][0x360] ;  /* 0x00006c00ff0477ac */ /* 0x000e620008000800 */
[----:B------:R-:W2:Y:S01]  /*00b0*/  LDC.64 R12, c[0x0][0x358] ;  /* 0x0000d600ff0c7b82 */ /* 0x000ea20000000a00 */
[----:B------:R-:W-:Y:S01]  /*00c0*/  BSSY.RECONVERGENT B0, `(.L_x_1) ;  /* 0x0000018000007945 */ /* 0x000fe20003800200 */
[----:B------:R-:W0:Y:S01]  /*00d0*/  S2R R15, SR_CTAID.X ;  /* 0x00000000000f7919 */ /* 0x000e220000002500 */
[----:B------:R-:W-:Y:S02]  /*00e0*/  IMAD.MOV.U32 R11, RZ, RZ, RZ ;  /* 0x000000ffff0b7224 */ /* 0x000fe400078e00ff */
[----:B-1----:R-:W-:Y:S02]  /*00f0*/  IMAD.U32 R10, RZ, RZ, UR4 ;  /* 0x00000004ff0a7e24 */ /* 0x002fe4000f8e00ff */
[----:B0-----:R-:W-:-:S05]  /*0100*/  IMAD R0, R15, UR4, R14 ;  /* 0x000000040f007c24 */ /* 0x001fca000f8e020e */
[----:B------:R-:W-:-:S13]  /*0110*/  ISETP.GT.AND P0, PT, R0, 0x83ff, PT ;  /* 0x000083ff0000780c */ /* 0x000fda0003f04270 */
[----:B--2---:R-:W-:Y:S05]  /*0120*/  @P0 BRA `(.L_x_2) ;  /* 0x0000000000440947 */ /* 0x004fea0003800000 */
[----:B------:R-:W0:Y:S01]  /*0130*/  LDC.64 R6, c[0x0][0x380] ;  /* 0x0000e000ff067b82 */ /* 0x000e220000000a00 */
[----:B------:R-:W1:Y:S01]  /*0140*/  LDCU UR4, c[0x0][0x370] ;  /* 0x00006e00ff0477ac */ /* 0x000e620008000800 */
[----:B------:R-:W-:-:S06]  /*0150*/  IMAD.MOV.U32 R11, RZ, RZ, RZ ;  /* 0x000000ffff0b7224 */ /* 0x000fcc00078e00ff */
[----:B------:R-:W2:Y:S01]  /*0160*/  LDC.64 R8, c[0x0][0x388] ;  /* 0x0000e200ff087b82 */ /* 0x000ea20000000a00 */
[----:B-1----:R-:W-:-:S07]  /*0170*/  IMAD R17, R10, UR4, RZ ;  /* 0x000000040a117c24 */ /* 0x002fce000f8e02ff */
.L_x_3:
[----:B------:R-:W-:Y:S01]  /*0180*/  R2UR UR4, R12 ;  /* 0x000000000c0472ca */ /* 0x000fe200000e0000 */
[----:B0-----:R-:W-:Y:S01]  /*0190*/  IMAD.WIDE R2, R0, 0x4, R6 ;  /* 0x0000000400027825 */ /* 0x001fe200078e0206 */
[C---:B------:R-:W-:Y:S02]  /*01a0*/  R2UR UR5, R13.reuse ;  /* 0x000000000d0572ca */ /* 0x040fe400000e0000 */
[----:B------:R-:W-:Y:S01]  /*01b0*/  R2UR UR6, R12 ;  /* 0x000000000c0672ca */ /* 0x000fe200000e0000 */
[----:B--2---:R-:W-:Y:S01]  /*01c0*/  IMAD.WIDE R4, R0, 0x4, R8 ;  /* 0x0000000400047825 */ /* 0x004fe200078e0208 */
[----:B------:R-:W-:-:S09]  /*01d0*/  R2UR UR7, R13 ;  /* 0x000000000d0772ca */ /* 0x000fd200000e0000 */
[----:B------:R-:W2:Y:S04]  /*01e0*/  LDG.E R2, desc[UR4][R2.64] ;  /* 0x0000000402027981 */ /* 0x000ea8000c1e1900 */
[----:B------:R-:W2:Y:S01]  /*01f0*/  LDG.E R4, desc[UR6][R4.64] ;  /* 0x0000000604047981 */ /* 0x000ea2000c1e1900 */
[----:B------:R-:W-:-:S05]  /*0200*/  IMAD.IADD R0, R17, 0x1, R0 ;  /* 0x0000000111007824 */ /* 0x000fca00078e0200 */
[----:B------:R-:W-:Y:S01]  /*0210*/  ISETP.GE.AND P0, PT, R0, 0x8400, PT ;  /* 0x000084000000780c */ /* 0x000fe20003f06270 */
[----:B--2---:R-:W-:-:S12]  /*0220*/  FFMA R11, R2, R4, R11 ;  /* 0x00000004020b7223 */ /* 0x004fd8000000000b */
[----:B------:R-:W-:Y:S05]  /*0230*/  @!P0 BRA `(.L_x_3) ;  /* 0xfffffffc00d08947 */ /* 0x000fea000383ffff */
.L_x_2:
[----:B------:R-:W-:Y:S05]  /*0240*/  BSYNC.RECONVERGENT B0 ;  /* 0x0000000000007941 */ /* 0x000fea0003800200 */
.L_x_1:
[----:B------:R-:W0:Y:S01]  /*0250*/  S2UR UR5, SR_CgaCtaId ;  /* 0x00000000000579c3 */ /* 0x000e220000008800 */
[----:B------:R-:W-:Y:S01]  /*0260*/  UMOV UR4, 0x400 ;  /* 0x0000040000047882 */ /* 0x000fe20000000000 */
[----:B------:R-:W-:Y:S02]  /*0270*/  ISETP.GE.U32.AND P1, PT, R10, 0x2, PT ;  /* 0x000000020a00780c */ /* 0x000fe40003f26070 */
[----:B------:R-:W-:Y:S01]  /*0280*/  ISETP.NE.AND P0, PT, R14, RZ, PT ;  /* 0x000000ff0e00720c */ /* 0x000fe20003f05270 */
[----:B0-----:R-:W-:-:S06]  /*0290*/  ULEA UR4, UR5, UR4, 0x18 ;  /* 0x0000000405047291 */ /* 0x001fcc000f8ec0ff */
[----:B------:R-:W-:Y:S01]  /*02a0*/  LEA R0, R14, UR4, 0x2 ;  /* 0x000000040e007c11 */ /* 0x000fe2000f8e10ff */
[----:B------:R-:W-:Y:S05]  /*02b0*/  WARPSYNC.ALL ;  /* 0x0000000000007948 */ /* 0x000fea0003800000 */
[----:B------:R0:W-:Y:S01]  /*02c0*/  STS [R0], R11 ;  /* 0x0000000b00007388 */ /* 0x0001e20000000800 */
[----:B------:R-:W-:Y:S06]  /*02d0*/  BAR.SYNC.DEFER_BLOCKING 0x0 ;  /* 0x0000000000007b1d */ /* 0x000fec0000010000 */
[----:B------:R-:W-:Y:S05]  /*02e0*/  @!P1 BRA `(.L_x_4) ;  /* 0x00000000002c9947 */ /* 0x000fea0003800000 */
.L_x_5:
[----:B------:R-:W-:-:S04]  /*02f0*/  SHF.R.U32.HI R5, RZ, 0x1, R10 ;  /* 0x00000001ff057819 */ /* 0x000fc8000001160a */
[----:B------:R-:W-:-:S13]  /*0300*/  ISETP.GE.U32.AND P1, PT, R14, R5, PT ;  /* 0x000000050e00720c */ /* 0x000fda0003f26070 */
[----:B------:R-:W-:Y:S01]  /*0310*/  @!P1 IMAD R2, R5, 0x4, R0 ;  /* 0x0000000405029824 */ /* 0x000fe200078e0200 */
[----:B------:R-:W-:Y:S05]  /*0320*/  @!P1 LDS R3, [R0] ;  /* 0x0000000000039984 */ /* 0x000fea0000000800 */
[----:B------:R-:W1:Y:S02]  /*0330*/  @!P1 LDS R2, [R2] ;  /* 0x0000000002029984 */ /* 0x000e640000000800 */
[----:B-1----:R-:W-:-:S05]  /*0340*/  @!P1 FADD R3, R2, R3 ;  /* 0x0000000302039221 */ /* 0x002fca0000000000 */
[----:B------:R1:W-:Y:S01]  /*0350*/  @!P1 STS [R0], R3 ;  /* 0x0000000300009388 */ /* 0x0003e20000000800 */
[----:B------:R-:W-:Y:S01]  /*0360*/  BAR.SYNC.DEFER_BLOCKING 0x0 ;  /* 0x0000000000007b1d */ /* 0x000fe20000010000 */
[----:B------:R-:W-:Y:S01]  /*0370*/  ISETP.GT.U32.AND P1, PT, R10, 0x3, PT ;  /* 0x000000030a00780c */ /* 0x000fe20003f24070 */
[----:B------:R-:W-:-:S12]  /*0380*/  IMAD.MOV.U32 R10, RZ, RZ, R5 ;  /* 0x000000ffff0a7224 */ /* 0x000fd800078e0005 */
[----:B-1----:R-:W-:Y:S05]  /*0390*/  @P1 BRA `(.L_x_5) ;  /* 0xfffffffc00d41947 */ /* 0x002fea000383ffff */
.L_x_4:
[----:B------:R-:W-:Y:S05]  /*03a0*/  @P0 EXIT ;  /* 0x000000000000094d */ /* 0x000fea0003800000 */
[----:B------:R-:W1:Y:S01]  /*03b0*/  S2UR UR5, SR_CgaCtaId ;  /* 0x00000000000579c3 */ /* 0x000e620000008800 */
[----:B------:R-:W-:-:S07]  /*03c0*/  UMOV UR4, 0x400 ;  /* 0x0000040000047882 */ /* 0x000fce0000000000 */
[----:B------:R-:W2:Y:S01]  /*03d0*/  LDC.64 R2, c[0x0][0x390] ;  /* 0x0000e400ff027b82 */ /* 0x000ea20000000a00 */
[----:B-1----:R-:W-:Y:S01]  /*03e0*/  ULEA UR4, UR5, UR4, 0x18 ;  /* 0x0000000405047291 */ /* 0x002fe2000f8ec0ff */
[----:B------:R-:W-:Y:S01]  /*03f0*/  R2UR UR5, R13 ;  /* 0x000000000d0572ca */ /* 0x000fe200000e0000 */
[----:B--2---:R-:W-:-:S07]  /*0400*/  IMAD.WIDE.U32 R2, R15, 0x4, R2 ;  /* 0x000000040f027825 */ /* 0x004fce00078e0002 */
[----:B------:R-:W1:Y:S01]  /*0410*/  LDS R5, [UR4] ;  /* 0x00000004ff057984 */ /* 0x000e620008000800 */
[----:B------:R-:W-:-:S13]  /*0420*/  R2UR UR4, R12 ;  /* 0x000000000c0472ca */ /* 0x000fda00000e0000 */
[----:B-1----:R-:W-:Y:S01]  /*0430*/  STG.E desc[UR4][R2.64], R5 ;  /* 0x0000000502007986 */ /* 0x002fe2000c101904 */
[----:B------:R-:W-:Y:S05]  /*0440*/  EXIT ;  /* 0x000000000000794d */ /* 0x000fea0003800000 */
.L_x_6:
[----:B------:R-:W-:-:S00]  /*0450*/  BRA `(.L_x_6) ;  /* 0xfffffffc00fc7947 */ /* 0x000fc0000383ffff */
[----:B------:R-:W-:-:S00]  /*0460*/  NOP ;  /* 0x0000000000007918 */ /* 0x000fc00000000000 */
        /* <DEDUP_REMOVED lines=9> */
.L_x_7:


//--------------------- .nv.global.init           --------------------------
	.section	.nv.global.init,"aw",@progbits
.nv.global.init:
	.type		$str,@object
	.size		$str,(.L_0 - $str)
$str:
        /*0000*/ 	.byte	0x72, 0x75, 0x6e, 0x00
.L_0:


//--------------------- .nv.shared._Z3dotPfS_S_   --------------------------
	.section	.nv.shared._Z3dotPfS_S_,"aw",@nobits
	.sectionflags	@""
	.align	4
.nv.shared._Z3dotPfS_S_:
	.zero		2048


//--------------------- .nv.shared.reserved.0     --------------------------
	.section	.nv.shared.reserved.0,"aw",@nobits
	.weak		__nv_reservedSMEM_offset_0_alias
	.size		__nv_reservedSMEM_offset_0_alias, 0, 64
	.other		__nv_reservedSMEM_offset_0_alias,@"STO_CUDA_RESERVED_SHARED STV_DEFAULT"
__nv_reservedSMEM_offset_0_alias:
	.zero		0
	.zero		64


//--------------------- .nv.constant0._Z3dotPfS_S_ --------------------------
	.section	.nv.constant0._Z3dotPfS_S_,"a",@progbits
	.sectionflags	@""
	.align	4
.nv.constant0._Z3dotPfS_S_:
	.zero		920


//--------------------- SYMBOLS --------------------------

	.type		.nv.reservedSmem.offset0,@object
	.size		.nv.reservedSmem.offset0,0x4
	.type		.nv.reservedSmem.cap,@object
	.size		.nv.reservedSmem.cap,0x4
	.type		vprintf,@function
